//
// Generated by NVIDIA NVVM Compiler
//
// Compiler Build ID: CL-36424714
// Cuda compilation tools, release 13.0, V13.0.88
// Based on NVVM 20.0.0
//

.version 9.0
.target sm_100
.address_size 64

	// .globl	_Z12complex2realP6float2Pfi

.visible .entry _Z12complex2realP6float2Pfi(
	.param .u64 .ptr .align 1 _Z12complex2realP6float2Pfi_param_0,
	.param .u64 .ptr .align 1 _Z12complex2realP6float2Pfi_param_1,
	.param .u32 _Z12complex2realP6float2Pfi_param_2
)
{
	.reg .b32 	%r<3>;
	.reg .b32 	%f<4>;
	.reg .b64 	%rd<9>;

	ld.param.u64 	%rd1, [_Z12complex2realP6float2Pfi_param_0];
	ld.param.u64 	%rd2, [_Z12complex2realP6float2Pfi_param_1];
	ld.param.u32 	%r1, [_Z12complex2realP6float2Pfi_param_2];
	cvta.to.global.u64 	%rd3, %rd2;
	cvta.to.global.u64 	%rd4, %rd1;
	mov.u32 	%r2, %tid.x;
	mul.wide.u32 	%rd5, %r2, 8;
	add.s64 	%rd6, %rd4, %rd5;
	ld.global.f32 	%f1, [%rd6];
	cvt.rn.f32.s32 	%f2, %r1;
	div.rn.f32 	%f3, %f1, %f2;
	mul.wide.u32 	%rd7, %r2, 4;
	add.s64 	%rd8, %rd3, %rd7;
	st.global.f32 	[%rd8], %f3;
	ret;

}


// ===== COMPILED SASS (sm_100) =====

	.target	sm_100

	.elftype	@"ET_EXEC"


//--------------------- .note.nv.tkinfo           --------------------------
	.section	.note.nv.tkinfo,"",@"SHT_NOTE"
	.sectionflags	@"SHF_NOTE_NV_TKINFO"
	.tkinfo
        /*0018*/ 	.word	0x00000002
        /*0030*/ 	.string	""
        /*0030*/ 	.string	"ptxas"
        /*0030*/ 	.string	"Cuda compilation tools, release 13.0, V13.0.88"
        /*0030*/ 	.string	"Build cuda_13.0.r13.0/compiler.36424714_0"
        /*0030*/ 	.string	"-arch sm_100 -m 64 "



//--------------------- .note.nv.cuinfo           --------------------------
	.section	.note.nv.cuinfo,"",@"SHT_NOTE"
	.sectionflags	@"SHF_NOTE_NV_CUINFO"
        /*0018*/ 	.short	0x0002
        /*001a*/ 	.short	0x0064
        /*001c*/ 	.short	0x0082
	.zero		2


//--------------------- .nv.info                  --------------------------
	.section	.nv.info,"",@"SHT_CUDA_INFO"
	.align	4


	//----- nvinfo : EIATTR_REGCOUNT
	.align		4
        /*0000*/ 	.byte	0x04, 0x2f
        /*0002*/ 	.short	(.L_1 - .L_0)
	.align		4
.L_0:
        /*0004*/ 	.word	index@(_Z12complex2realP6float2Pfi)
        /*0008*/ 	.word	0x00000010


	//----- nvinfo : EIATTR_FRAME_SIZE
	.align		4
.L_1:
        /*000c*/ 	.byte	0x04, 0x11
        /*000e*/ 	.short	(.L_3 - .L_2)
	.align		4
.L_2:
        /*0010*/ 	.word	index@($__internal_0_$__cuda_sm3x_div_rn_noftz_f32_slowpath)
        /*0014*/ 	.word	0x00000000


	//----- nvinfo : EIATTR_FRAME_SIZE
	.align		4
.L_3:
        /*0018*/ 	.byte	0x04, 0x11
        /*001a*/ 	.short	(.L_5 - .L_4)
	.align		4
.L_4:
        /*001c*/ 	.word	index@(_Z12complex2realP6float2Pfi)
        /*0020*/ 	.word	0x00000000


	//----- nvinfo : EIATTR_MIN_STACK_SIZE
	.align		4
.L_5:
        /*0024*/ 	.byte	0x04, 0x12
        /*0026*/ 	.short	(.L_7 - .L_6)
	.align		4
.L_6:
        /*0028*/ 	.word	index@(_Z12complex2realP6float2Pfi)
        /*002c*/ 	.word	0x00000000
.L_7:


//--------------------- .nv.compat                --------------------------
	.section	.nv.compat,"",@"SHT_CUDA_COMPAT_INFO"
	.align	4
        /*0000*/ 	.byte	0x02, 0x09, 0x00, 0x00, 0x02, 0x02, 0x01, 0x00, 0x02, 0x05, 0x05, 0x00, 0x03, 0x07, 0x01, 0x01
        /*0010*/ 	.byte	0x02, 0x03, 0x00, 0x00, 0x02, 0x06, 0x01, 0x00, 0x04, 0x0b, 0x08, 0x00, 0x01, 0x00, 0x00, 0x00
        /*0020*/ 	.byte	0x00, 0x00, 0x00, 0x00


//--------------------- .nv.info._Z12complex2realP6float2Pfi --------------------------
	.section	.nv.info._Z12complex2realP6float2Pfi,"",@"SHT_CUDA_INFO"
	.sectionflags	@""
	.align	4


	//----- nvinfo : EIATTR_CUDA_API_VERSION
	.align		4
        /*0000*/ 	.byte	0x04, 0x37
        /*0002*/ 	.short	(.L_9 - .L_8)
.L_8:
        /*0004*/ 	.word	0x00000082


	//----- nvinfo : EIATTR_KPARAM_INFO
	.align		4
.L_9:
        /*0008*/ 	.byte	0x04, 0x17
        /*000a*/ 	.short	(.L_11 - .L_10)
.L_10:
        /*000c*/ 	.word	0x00000000
        /*0010*/ 	.short	0x0002
        /*0012*/ 	.short	0x0010
        /*0014*/ 	.byte	0x00, 0xf0, 0x11, 0x00


	//----- nvinfo : EIATTR_KPARAM_INFO
	.align		4
.L_11:
        /*0018*/ 	.byte	0x04, 0x17
        /*001a*/ 	.short	(.L_13 - .L_12)
.L_12:
        /*001c*/ 	.word	0x00000000
        /*0020*/ 	.short	0x0001
        /*0022*/ 	.short	0x0008
        /*0024*/ 	.byte	0x00, 0xf5, 0x21, 0x00


	//----- nvinfo : EIATTR_KPARAM_INFO
	.align		4
.L_13:
        /*0028*/ 	.byte	0x04, 0x17
        /*002a*/ 	.short	(.L_15 - .L_14)
.L_14:
        /*002c*/ 	.word	0x00000000
        /*0030*/ 	.short	0x0000
        /*0032*/ 	.short	0x0000
        /*0034*/ 	.byte	0x00, 0xf5, 0x21, 0x00


	//----- nvinfo : EIATTR_SPARSE_MMA_MASK
	.align		4
.L_15:
        /*0038*/ 	.byte	0x03, 0x50
        /*003a*/ 	.short	0x0000


	//----- nvinfo : EIATTR_MAXREG_COUNT
	.align		4
        /*003c*/ 	.byte	0x03, 0x1b
        /*003e*/ 	.short	0x00ff


	//----- nvinfo : EIATTR_MERCURY_ISA_VERSION
	.align		4
        /*0040*/ 	.byte	0x03, 0x5f
        /*0042*/ 	.short	0x0101


	//----- nvinfo : EIATTR_VRC_CTA_INIT_COUNT
	.align		4
        /*0044*/ 	.byte	0x02, 0x4a
	.zero		1
	.zero		1


	//----- nvinfo : EIATTR_EXIT_INSTR_OFFSETS
	.align		4
        /*0048*/ 	.byte	0x04, 0x1c
        /*004a*/ 	.short	(.L_17 - .L_16)


	//   ....[0]....
.L_16:
        /*004c*/ 	.word	0x00000180


	//----- nvinfo : EIATTR_CRS_STACK_SIZE
	.align		4
.L_17:
        /*0050*/ 	.byte	0x04, 0x1e
        /*0052*/ 	.short	(.L_19 - .L_18)
.L_18:
        /*0054*/ 	.word	0x00000000


	//----- nvinfo : EIATTR_CBANK_PARAM_SIZE
	.align		4
.L_19:
        /*0058*/ 	.byte	0x03, 0x19
        /*005a*/ 	.short	0x0014


	//----- nvinfo : EIATTR_PARAM_CBANK
	.align		4
        /*005c*/ 	.byte	0x04, 0x0a
        /*005e*/ 	.short	(.L_21 - .L_20)
	.align		4
.L_20:
        /*0060*/ 	.word	index@(.nv.constant0._Z12complex2realP6float2Pfi)
        /*0064*/ 	.short	0x0380
        /*0066*/ 	.short	0x0014


	//----- nvinfo : EIATTR_SW_WAR
	.align		4
.L_21:
        /*0068*/ 	.byte	0x04, 0x36
        /*006a*/ 	.short	(.L_23 - .L_22)
.L_22:
        /*006c*/ 	.word	0x00000008
.L_23:


//--------------------- .nv.callgraph             --------------------------
	.section	.nv.callgraph,"",@"SHT_CUDA_CALLGRAPH"
	.align	4
	.sectionentsize	8
	.align		4
        /*0000*/ 	.word	0x00000000
	.align		4
        /*0004*/ 	.word	0xffffffff
	.align		4
        /*0008*/ 	.word	0x00000000
	.align		4
        /*000c*/ 	.word	0xfffffffe
	.align		4
        /*0010*/ 	.word	0x00000000
	.align		4
        /*0014*/ 	.word	0xfffffffd
	.align		4
        /*0018*/ 	.word	0x00000000
	.align		4
        /*001c*/ 	.word	0xfffffffc


//--------------------- .text._Z12complex2realP6float2Pfi --------------------------
	.section	.text._Z12complex2realP6float2Pfi,"ax",@progbits
	.align	128
        .global         _Z12complex2realP6float2Pfi
        .type           _Z12complex2realP6float2Pfi,@function
        .size           _Z12complex2realP6float2Pfi,(.L_x_14 - _Z12complex2realP6float2Pfi)
        .other          _Z12complex2realP6float2Pfi,@"STO_CUDA_ENTRY STV_DEFAULT"
_Z12complex2realP6float2Pfi:
.text._Z12complex2realP6float2Pfi:
[----:B------:R-:W-:Y:S01]  /*0000*/  LDC R1, c[0x0][0x37c] ;  /* 0x0000df00ff017b82 */ /* 0x000fe20000000800 */
[----:B------:R-:W0:Y:S07]  /*0010*/  S2R R2, SR_TID.X ;  /* 0x0000000000027919 */ /* 0x000e2e0000002100 */
[----:B------:R-:W0:Y:S01]  /*0020*/  LDC.64 R4, c[0x0][0x380] ;  /* 0x0000e000ff047b82 */ /* 0x000e220000000a00 */
[----:B------:R-:W1:Y:S01]  /*0030*/  LDCU.64 UR4, c[0x0][0x358] ;  /* 0x00006b00ff0477ac */ /* 0x000e620008000a00 */
[----:B------:R-:W2:Y:S01]  /*0040*/  LDCU UR6, c[0x0][0x390] ;  /* 0x00007200ff0677ac */ /* 0x000ea20008000800 */
[----:B0-----:R-:W-:-:S05]  /*0050*/  IMAD.WIDE.U32 R4, R2, 0x8, R4 ;  /* 0x0000000802047825 */ /* 0x001fca00078e0004 */
[----:B-1----:R-:W3:Y:S01]  /*0060*/  LDG.E R0, desc[UR4][R4.64] ;  /* 0x0000000404007981 */ /* 0x002ee2000c1e1900 */
[----:B--2---:R-:W-:Y:S01]  /*0070*/  I2FP.F32.S32 R3, UR6 ;  /* 0x0000000600037c45 */ /* 0x004fe20008201400 */
[----:B------:R-:W-:Y:S03]  /*0080*/  BSSY.RECONVERGENT B0, `(.L_x_0) ;  /* 0x000000c000007945 */ /* 0x000fe60003800200 */
[----:B------:R-:W0:Y:S02]  /*0090*/  MUFU.RCP R6, R3 ;  /* 0x0000000300067308 */ /* 0x000e240000001000 */
[----:B0-----:R-:W-:-:S04]  /*00a0*/  FFMA R7, -R3, R6, 1 ;  /* 0x3f80000003077423 */ /* 0x001fc80000000106 */
[----:B------:R-:W-:Y:S02]  /*00b0*/  FFMA R7, R6, R7, R6 ;  /* 0x0000000706077223 */ /* 0x000fe40000000006 */
[----:B---3--:R-:W0:Y:S02]  /*00c0*/  FCHK P0, R0, R3 ;  /* 0x0000000300007302 */ /* 0x008e240000000000 */
[----:B------:R-:W-:-:S04]  /*00d0*/  FFMA R6, R0, R7, RZ ;  /* 0x0000000700067223 */ /* 0x000fc800000000ff */
[----:B------:R-:W-:-:S04]  /*00e0*/  FFMA R8, -R3, R6, R0 ;  /* 0x0000000603087223 */ /* 0x000fc80000000100 */
[----:B------:R-:W-:Y:S01]  /*00f0*/  FFMA R7, R7, R8, R6 ;  /* 0x0000000807077223 */ /* 0x000fe20000000006 */
[----:B0-----:R-:W-:Y:S06]  /*0100*/  @!P0 BRA `(.L_x_1) ;  /* 0x00000000000c8947 */ /* 0x001fec0003800000 */
[----:B------:R-:W-:-:S07]  /*0110*/  MOV R4, 0x130 ;  /* 0x0000013000047802 */ /* 0x000fce0000000f00 */
[----:B------:R-:W-:Y:S05]  /*0120*/  CALL.REL.NOINC `($__internal_0_$__cuda_sm3x_div_rn_noftz_f32_slowpath) ;  /* 0x0000000000187944 */ /* 0x000fea0003c00000 */
[----:B------:R-:W-:-:S07]  /*0130*/  IMAD.MOV.U32 R7, RZ, RZ, R0 ;  /* 0x000000ffff077224 */ /* 0x000fce00078e0000 */
.L_x_1:
[----:B------:R-:W-:Y:S05]  /*0140*/  BSYNC.RECONVERGENT B0 ;  /* 0x0000000000007941 */ /* 0x000fea0003800200 */
.L_x_0:
[----:B------:R-:W0:Y:S02]  /*0150*/  LDC.64 R4, c[0x0][0x388] ;  /* 0x0000e200ff047b82 */ /* 0x000e240000000a00 */
[----:B0-----:R-:W-:-:S05]  /*0160*/  IMAD.WIDE.U32 R2, R2, 0x4, R4 ;  /* 0x0000000402027825 */ /* 0x001fca00078e0004 */
[----:B------:R-:W-:Y:S01]  /*0170*/  STG.E desc[UR4][R2.64], R7 ;  /* 0x0000000702007986 */ /* 0x000fe2000c101904 */
[----:B------:R-:W-:Y:S05]  /*0180*/  EXIT ;  /* 0x000000000000794d */ /* 0x000fea0003800000 */
        .weak           $__internal_0_$__cuda_sm3x_div_rn_noftz_f32_slowpath
        .type           $__internal_0_$__cuda_sm3x_div_rn_noftz_f32_slowpath,@function
        .size           $__internal_0_$__cuda_sm3x_div_rn_noftz_f32_slowpath,(.L_x_14 - $__internal_0_$__cuda_sm3x_div_rn_noftz_f32_slowpath)
$__internal_0_$__cuda_sm3x_div_rn_noftz_f32_slowpath:
[--C-:B------:R-:W-:Y:S01]  /*0190*/  SHF.R.U32.HI R6, RZ, 0x17, R3.reuse ;  /* 0x00000017ff067819 */ /* 0x100fe20000011603 */
[----:B------:R-:W-:Y:S01]  /*01a0*/  BSSY.RECONVERGENT B1, `(.L_x_2) ;  /* 0x0000064000017945 */ /* 0x000fe20003800200 */
[--C-:B------:R-:W-:Y:S01]  /*01b0*/  SHF.R.U32.HI R5, RZ, 0x17, R0.reuse ;  /* 0x00000017ff057819 */ /* 0x100fe20000011600 */
[----:B------:R-:W-:Y:S01]  /*01c0*/  IMAD.MOV.U32 R7, RZ, RZ, R0 ;  /* 0x000000ffff077224 */ /* 0x000fe200078e0000 */
[----:B------:R-:W-:Y:S01]  /*01d0*/  LOP3.LUT R6, R6, 0xff, RZ, 0xc0, !PT ;  /* 0x000000ff06067812 */ /* 0x000fe200078ec0ff */
[----:B------:R-:W-:Y:S01]  /*01e0*/  IMAD.MOV.U32 R8, RZ, RZ, R3 ;  /* 0x000000ffff087224 */ /* 0x000fe200078e0003 */
[----:B------:R-:W-:-:S03]  /*01f0*/  LOP3.LUT R5, R5, 0xff, RZ, 0xc0, !PT ;  /* 0x000000ff05057812 */ /* 0x000fc600078ec0ff */
[----:B------:R-:W-:Y:S02]  /*0200*/  VIADD R11, R6, 0xffffffff ;  /* 0xffffffff060b7836 */ /* 0x000fe40000000000 */
[----:B------:R-:W-:-:S03]  /*0210*/  VIADD R10, R5, 0xffffffff ;  /* 0xffffffff050a7836 */ /* 0x000fc60000000000 */
[----:B------:R-:W-:-:S04]  /*0220*/  ISETP.GT.U32.AND P0, PT, R11, 0xfd, PT ;  /* 0x000000fd0b00780c */ /* 0x000fc80003f04070 */
[----:B------:R-:W-:-:S13]  /*0230*/  ISETP.GT.U32.OR P0, PT, R10, 0xfd, P0 ;  /* 0x000000fd0a00780c */ /* 0x000fda0000704470 */
[----:B------:R-:W-:Y:S01]  /*0240*/  @!P0 IMAD.MOV.U32 R9, RZ, RZ, RZ ;  /* 0x000000ffff098224 */ /* 0x000fe200078e00ff */
[----:B------:R-:W-:Y:S06]  /*0250*/  @!P0 BRA `(.L_x_3) ;  /* 0x00000000005c8947 */ /* 0x000fec0003800000 */
[----:B------:R-:W-:Y:S02]  /*0260*/  FSETP.GTU.FTZ.AND P0, PT, |R0|, +INF , PT ;  /* 0x7f8000000000780b */ /* 0x000fe40003f1c200 */
[----:B------:R-:W-:-:S04]  /*0270*/  FSETP.GTU.FTZ.AND P1, PT, |R3|, +INF , PT ;  /* 0x7f8000000300780b */ /* 0x000fc80003f3c200 */
[----:B------:R-:W-:-:S13]  /*0280*/  PLOP3.LUT P0, PT, P0, P1, PT, 0xf8, 0x8f ;  /* 0x00000000008f781c */ /* 0x000fda0000703f70 */
[----:B------:R-:W-:Y:S05]  /*0290*/  @P0 BRA `(.L_x_4) ;  /* 0x00000004004c0947 */ /* 0x000fea0003800000 */
[----:B------:R-:W-:-:S13]  /*02a0*/  LOP3.LUT P0, RZ, R8, 0x7fffffff, R7, 0xc8, !PT ;  /* 0x7fffffff08ff7812 */ /* 0x000fda000780c807 */
[----:B------:R-:W-:Y:S05]  /*02b0*/  @!P0 BRA `(.L_x_5) ;  /* 0x00000004003c8947 */ /* 0x000fea0003800000 */
[C---:B------:R-:W-:Y:S02]  /*02c0*/  FSETP.NEU.FTZ.AND P2, PT, |R0|.reuse, +INF , PT ;  /* 0x7f8000000000780b */ /* 0x040fe40003f5d200 */
[----:B------:R-:W-:Y:S02]  /*02d0*/  FSETP.NEU.FTZ.AND P1, PT, |R3|, +INF , PT ;  /* 0x7f8000000300780b */ /* 0x000fe40003f3d200 */
[----:B------:R-:W-:-:S11]  /*02e0*/  FSETP.NEU.FTZ.AND P0, PT, |R0|, +INF , PT ;  /* 0x7f8000000000780b */ /* 0x000fd60003f1d200 */
[----:B------:R-:W-:Y:S05]  /*02f0*/  @!P1 BRA !P2, `(.L_x_5) ;  /* 0x00000004002c9947 */ /* 0x000fea0005000000 */
[----:B------:R-:W-:-:S04]  /*0300*/  LOP3.LUT P2, RZ, R7, 0x7fffffff, RZ, 0xc0, !PT ;  /* 0x7fffffff07ff7812 */ /* 0x000fc8000784c0ff */
[----:B------:R-:W-:-:S13]  /*0310*/  PLOP3.LUT P1, PT, P1, P2, PT, 0x2f, 0xf2 ;  /* 0x0000000000f2781c */ /* 0x000fda0000f24577 */
[----:B------:R-:W-:Y:S05]  /*0320*/  @P1 BRA `(.L_x_6) ;  /* 0x0000000400181947 */ /* 0x000fea0003800000 */
[----:B------:R-:W-:-:S04]  /*0330*/  LOP3.LUT P1, RZ, R8, 0x7fffffff, RZ, 0xc0, !PT ;  /* 0x7fffffff08ff7812 */ /* 0x000fc8000782c0ff */
[----:B------:R-:W-:-:S13]  /*0340*/  PLOP3.LUT P0, PT, P0, P1, PT, 0x2f, 0xf2 ;  /* 0x0000000000f2781c */ /* 0x000fda0000702577 */
[----:B------:R-:W-:Y:S05]  /*0350*/  @P0 BRA `(.L_x_7) ;  /* 0x0000000400000947 */ /* 0x000fea0003800000 */
[----:B------:R-:W-:Y:S02]  /*0360*/  ISETP.GE.AND P0, PT, R10, RZ, PT ;  /* 0x000000ff0a00720c */ /* 0x000fe40003f06270 */
[----:B------:R-:W-:-:S11]  /*0370*/  ISETP.GE.AND P1, PT, R11, RZ, PT ;  /* 0x000000ff0b00720c */ /* 0x000fd60003f26270 */
[----:B------:R-:W-:Y:S02]  /*0380*/  @P0 IMAD.MOV.U32 R9, RZ, RZ, RZ ;  /* 0x000000ffff090224 */ /* 0x000fe400078e00ff */
[----:B------:R-:W-:Y:S01]  /*0390*/  @!P0 FFMA R7, R0, 1.84467440737095516160e+19, RZ ;  /* 0x5f80000000078823 */ /* 0x000fe200000000ff */
[----:B------:R-:W-:Y:S02]  /*03a0*/  @!P0 IMAD.MOV.U32 R9, RZ, RZ, -0x40 ;  /* 0xffffffc0ff098424 */ /* 0x000fe400078e00ff */
[----:B------:R-:W-:Y:S02]  /*03b0*/  @!P1 FFMA R8, R3, 1.84467440737095516160e+19, RZ ;  /* 0x5f80000003089823 */ /* 0x000fe400000000ff */
[----:B------:R-:W-:-:S07]  /*03c0*/  @!P1 VIADD R9, R9, 0x40 ;  /* 0x0000004009099836 */ /* 0x000fce0000000000 */
.L_x_3:
[----:B------:R-:W-:Y:S01]  /*03d0*/  LEA R3, R6, 0xc0800000, 0x17 ;  /* 0xc080000006037811 */ /* 0x000fe200078eb8ff */
[----:B------:R-:W-:Y:S01]  /*03e0*/  VIADD R5, R5, 0xffffff81 ;  /* 0xffffff8105057836 */ /* 0x000fe20000000000 */
[----:B------:R-:W-:Y:S03]  /*03f0*/  BSSY.RECONVERGENT B2, `(.L_x_8) ;  /* 0x0000035000027945 */ /* 0x000fe60003800200 */
[----:B------:R-:W-:Y:S01]  /*0400*/  IMAD.IADD R3, R8, 0x1, -R3 ;  /* 0x0000000108037824 */ /* 0x000fe200078e0a03 */
[C---:B------:R-:W-:Y:S01]  /*0410*/  IADD3 R6, PT, PT, R5.reuse, 0x7f, -R6 ;  /* 0x0000007f05067810 */ /* 0x040fe20007ffe806 */
[----:B------:R-:W-:Y:S02]  /*0420*/  IMAD R0, R5, -0x800000, R7 ;  /* 0xff80000005007824 */ /* 0x000fe400078e0207 */
[----:B------:R-:W0:Y:S01]  /*0430*/  MUFU.RCP R8, R3 ;  /* 0x0000000300087308 */ /* 0x000e220000001000 */
[----:B------:R-:W-:Y:S01]  /*0440*/  FADD.FTZ R11, -R3, -RZ ;  /* 0x800000ff030b7221 */ /* 0x000fe20000010100 */
[----:B------:R-:W-:-:S03]  /*0450*/  IMAD.IADD R6, R6, 0x1, R9 ;  /* 0x0000000106067824 */ /* 0x000fc600078e0209 */
[----:B0-----:R-:W-:-:S04]  /*0460*/  FFMA R13, R8, R11, 1 ;  /* 0x3f800000080d7423 */ /* 0x001fc8000000000b */
[----:B------:R-:W-:-:S04]  /*0470*/  FFMA R10, R8, R13, R8 ;  /* 0x0000000d080a7223 */ /* 0x000fc80000000008 */
[----:B------:R-:W-:-:S04]  /*0480*/  FFMA R7, R0, R10, RZ ;  /* 0x0000000a00077223 */ /* 0x000fc800000000ff */
[----:B------:R-:W-:-:S04]  /*0490*/  FFMA R8, R11, R7, R0 ;  /* 0x000000070b087223 */ /* 0x000fc80000000000 */
[----:B------:R-:W-:-:S04]  /*04a0*/  FFMA R7, R10, R8, R7 ;  /* 0x000000080a077223 */ /* 0x000fc80000000007 */
[----:B------:R-:W-:-:S04]  /*04b0*/  FFMA R8, R11, R7, R0 ;  /* 0x000000070b087223 */ /* 0x000fc80000000000 */
[----:B------:R-:W-:-:S05]  /*04c0*/  FFMA R0, R10, R8, R7 ;  /* 0x000000080a007223 */ /* 0x000fca0000000007 */
[----:B------:R-:W-:-:S04]  /*04d0*/  SHF.R.U32.HI R3, RZ, 0x17, R0 ;  /* 0x00000017ff037819 */ /* 0x000fc80000011600 */
[----:B------:R-:W-:-:S05]  /*04e0*/  LOP3.LUT R3, R3, 0xff, RZ, 0xc0, !PT ;  /* 0x000000ff03037812 */ /* 0x000fca00078ec0ff */
[----:B------:R-:W-:-:S04]  /*04f0*/  IMAD.IADD R9, R3, 0x1, R6 ;  /* 0x0000000103097824 */ /* 0x000fc800078e0206 */
[----:B------:R-:W-:-:S05]  /*0500*/  VIADD R3, R9, 0xffffffff ;  /* 0xffffffff09037836 */ /* 0x000fca0000000000 */
[----:B------:R-:W-:-:S13]  /*0510*/  ISETP.GE.U32.AND P0, PT, R3, 0xfe, PT ;  /* 0x000000fe0300780c */ /* 0x000fda0003f06070 */
[----:B------:R-:W-:Y:S05]  /*0520*/  @!P0 BRA `(.L_x_9) ;  /* 0x0000000000808947 */ /* 0x000fea0003800000 */
[----:B------:R-:W-:-:S13]  /*0530*/  ISETP.GT.AND P0, PT, R9, 0xfe, PT ;  /* 0x000000fe0900780c */ /* 0x000fda0003f04270 */
[----:B------:R-:W-:Y:S05]  /*0540*/  @P0 BRA `(.L_x_10) ;  /* 0x00000000006c0947 */ /* 0x000fea0003800000 */
[----:B------:R-:W-:-:S13]  /*0550*/  ISETP.GE.AND P0, PT, R9, 0x1, PT ;  /* 0x000000010900780c */ /* 0x000fda0003f06270 */
[----:B------:R-:W-:Y:S05]  /*0560*/  @P0 BRA `(.L_x_11) ;  /* 0x0000000000740947 */ /* 0x000fea0003800000 */
[----:B------:R-:W-:Y:S02]  /*0570*/  ISETP.GE.AND P0, PT, R9, -0x18, PT ;  /* 0xffffffe80900780c */ /* 0x000fe40003f06270 */
[----:B------:R-:W-:-:S11]  /*0580*/  LOP3.LUT R0, R0, 0x80000000, RZ, 0xc0, !PT ;  /* 0x8000000000007812 */ /* 0x000fd600078ec0ff */
[----:B------:R-:W-:Y:S05]  /*0590*/  @!P0 BRA `(.L_x_11) ;  /* 0x0000000000688947 */ /* 0x000fea0003800000 */
[CCC-:B------:R-:W-:Y:S01]  /*05a0*/  FFMA.RZ R3, R10.reuse, R8.reuse, R7.reuse ;  /* 0x000000080a037223 */ /* 0x1c0fe2000000c007 */
[CCC-:B------:R-:W-:Y:S01]  /*05b0*/  FFMA.RM R6, R10.reuse, R8.reuse, R7.reuse ;  /* 0x000000080a067223 */ /* 0x1c0fe20000004007 */
[C---:B------:R-:W-:Y:S02]  /*05c0*/  ISETP.NE.AND P2, PT, R9.reuse, RZ, PT ;  /* 0x000000ff0900720c */ /* 0x040fe40003f45270 */
[----:B------:R-:W-:Y:S02]  /*05d0*/  ISETP.NE.AND P1, PT, R9, RZ, PT ;  /* 0x000000ff0900720c */ /* 0x000fe40003f25270 */
[----:B------:R-:W-:Y:S01]  /*05e0*/  LOP3.LUT R5, R3, 0x7fffff, RZ, 0xc0, !PT ;  /* 0x007fffff03057812 */ /* 0x000fe200078ec0ff */
[----:B------:R-:W-:Y:S01]  /*05f0*/  FFMA.RP R3, R10, R8, R7 ;  /* 0x000000080a037223 */ /* 0x000fe20000008007 */
[----:B------:R-:W-:Y:S02]  /*0600*/  VIADD R8, R9, 0x20 ;  /* 0x0000002009087836 */ /* 0x000fe40000000000 */
[----:B------:R-:W-:Y:S01]  /*0610*/  LOP3.LUT R5, R5, 0x800000, RZ, 0xfc, !PT ;  /* 0x0080000005057812 */ /* 0x000fe200078efcff */
[----:B------:R-:W-:Y:S01]  /*0620*/  IMAD.MOV R7, RZ, RZ, -R9 ;  /* 0x000000ffff077224 */ /* 0x000fe200078e0a09 */
[----:B------:R-:W-:-:S02]  /*0630*/  FSETP.NEU.FTZ.AND P0, PT, R3, R6, PT ;  /* 0x000000060300720b */ /* 0x000fc40003f1d000 */
[----:B------:R-:W-:Y:S02]  /*0640*/  SHF.L.U32 R8, R5, R8, RZ ;  /* 0x0000000805087219 */ /* 0x000fe400000006ff */
[----:B------:R-:W-:Y:S02]  /*0650*/  SEL R6, R7, RZ, P2 ;  /* 0x000000ff07067207 */ /* 0x000fe40001000000 */
[----:B------:R-:W-:Y:S02]  /*0660*/  ISETP.NE.AND P1, PT, R8, RZ, P1 ;  /* 0x000000ff0800720c */ /* 0x000fe40000f25270 */
[----:B------:R-:W-:Y:S02]  /*0670*/  SHF.R.U32.HI R6, RZ, R6, R5 ;  /* 0x00000006ff067219 */ /* 0x000fe40000011605 */
[----:B------:R-:W-:Y:S02]  /*0680*/  PLOP3.LUT P0, PT, P0, P1, PT, 0xf8, 0x8f ;  /* 0x00000000008f781c */ /* 0x000fe40000703f70 */
[----:B------:R-:W-:-:S02]  /*0690*/  SHF.R.U32.HI R8, RZ, 0x1, R6 ;  /* 0x00000001ff087819 */ /* 0x000fc40000011606 */
[----:B------:R-:W-:-:S04]  /*06a0*/  SEL R3, RZ, 0x1, !P0 ;  /* 0x00000001ff037807 */ /* 0x000fc80004000000 */
[----:B------:R-:W-:-:S04]  /*06b0*/  LOP3.LUT R3, R3, 0x1, R8, 0xf8, !PT ;  /* 0x0000000103037812 */ /* 0x000fc800078ef808 */
[----:B------:R-:W-:-:S05]  /*06c0*/  LOP3.LUT R3, R3, R6, RZ, 0xc0, !PT ;  /* 0x0000000603037212 */ /* 0x000fca00078ec0ff */
[----:B------:R-:W-:-:S05]  /*06d0*/  IMAD.IADD R3, R8, 0x1, R3 ;  /* 0x0000000108037824 */ /* 0x000fca00078e0203 */
[----:B------:R-:W-:Y:S01]  /*06e0*/  LOP3.LUT R0, R3, R0, RZ, 0xfc, !PT ;  /* 0x0000000003007212 */ /* 0x000fe200078efcff */
[----:B------:R-:W-:Y:S06]  /*06f0*/  BRA `(.L_x_11) ;  /* 0x0000000000107947 */ /* 0x000fec0003800000 */
.L_x_10:
[----:B------:R-:W-:-:S04]  /*0700*/  LOP3.LUT R0, R0, 0x80000000, RZ, 0xc0, !PT ;  /* 0x8000000000007812 */ /* 0x000fc800078ec0ff */
[----:B------:R-:W-:Y:S01]  /*0710*/  LOP3.LUT R0, R0, 0x7f800000, RZ, 0xfc, !PT ;  /* 0x7f80000000007812 */ /* 0x000fe200078efcff */
[----:B------:R-:W-:Y:S06]  /*0720*/  BRA `(.L_x_11) ;  /* 0x0000000000047947 */ /* 0x000fec0003800000 */
.L_x_9:
[----:B------:R-:W-:-:S07]  /*0730*/  IMAD R0, R6, 0x800000, R0 ;  /* 0x0080000006007824 */ /* 0x000fce00078e0200 */
.L_x_11:
[----:B------:R-:W-:Y:S05]  /*0740*/  BSYNC.RECONVERGENT B2 ;  /* 0x0000000000027941 */ /* 0x000fea0003800200 */
.L_x_8:
[----:B------:R-:W-:Y:S05]  /*0750*/  BRA `(.L_x_12) ;  /* 0x0000000000207947 */ /* 0x000fea0003800000 */
.L_x_7:
[----:B------:R-:W-:-:S04]  /*0760*/  LOP3.LUT R0, R8, 0x80000000, R7, 0x48, !PT ;  /* 0x8000000008007812 */ /* 0x000fc800078e4807 */
[----:B------:R-:W-:Y:S01]  /*0770*/  LOP3.LUT R0, R0, 0x7f800000, RZ, 0xfc, !PT ;  /* 0x7f80000000007812 */ /* 0x000fe200078efcff */
[----:B------:R-:W-:Y:S06]  /*0780*/  BRA `(.L_x_12) ;  /* 0x0000000000147947 */ /* 0x000fec0003800000 */
.L_x_6:
[----:B------:R-:W-:Y:S01]  /*0790*/  LOP3.LUT R0, R8, 0x80000000, R7, 0x48, !PT ;  /* 0x8000000008007812 */ /* 0x000fe200078e4807 */
[----:B------:R-:W-:Y:S06]  /*07a0*/  BRA `(.L_x_12) ;  /* 0x00000000000c7947 */ /* 0x000fec0003800000 */
.L_x_5:
[----:B------:R-:W0:Y:S01]  /*07b0*/  MUFU.RSQ R0, -QNAN ;  /* 0xffc0000000007908 */ /* 0x000e220000001400 */
[----:B------:R-:W-:Y:S05]  /*07c0*/  BRA `(.L_x_12) ;  /* 0x0000000000047947 */ /* 0x000fea0003800000 */
.L_x_4:
[----:B------:R-:W-:-:S07]  /*07d0*/  FADD.FTZ R0, R0, R3 ;  /* 0x0000000300007221 */ /* 0x000fce0000010000 */
.L_x_12:
[----:B------:R-:W-:Y:S05]  /*07e0*/  BSYNC.RECONVERGENT B1 ;  /* 0x0000000000017941 */ /* 0x000fea0003800200 */
.L_x_2:
[----:B------:R-:W-:-:S04]  /*07f0*/  IMAD.MOV.U32 R5, RZ, RZ, 0x0 ;  /* 0x00000000ff057424 */ /* 0x000fc800078e00ff */
[----:B0-----:R-:W-:Y:S05]  /*0800*/  RET.REL.NODEC R4 `(_Z12complex2realP6float2Pfi) ;  /* 0xfffffff404fc7950 */ /* 0x001fea0003c3ffff */
.L_x_13:
[----:B------:R-:W-:-:S00]  /*0810*/  BRA `(.L_x_13) ;  /* 0xfffffffc00fc7947 */ /* 0x000fc0000383ffff */
[----:B------:R-:W-:-:S00]  /*0820*/  NOP ;  /* 0x0000000000007918 */ /* 0x000fc00000000000 */
        /* <DEDUP_REMOVED lines=13> */
.L_x_14:


//--------------------- .nv.shared.reserved.0     --------------------------
	.section	.nv.shared.reserved.0,"aw",@nobits
	.weak		__nv_reservedSMEM_offset_0_alias
	.size		__nv_reservedSMEM_offset_0_alias, 0, 64
	.other		__nv_reservedSMEM_offset_0_alias,@"STO_CUDA_RESERVED_SHARED STV_DEFAULT"
__nv_reservedSMEM_offset_0_alias:
	.zero		0
	.zero		64


//--------------------- .nv.constant0._Z12complex2realP6float2Pfi --------------------------
	.section	.nv.constant0._Z12complex2realP6float2Pfi,"a",@progbits
	.sectionflags	@""
	.align	4
.nv.constant0._Z12complex2realP6float2Pfi:
	.zero		916


//--------------------- SYMBOLS --------------------------

	.type		.nv.reservedSmem.offset0,@object
	.size		.nv.reservedSmem.offset0,0x4
